//
// Generated by NVIDIA NVVM Compiler
//
// Compiler Build ID: CL-36424714
// Cuda compilation tools, release 13.0, V13.0.88
// Based on NVVM 20.0.0
//

.version 9.0
.target sm_100
.address_size 64

	// .globl	_Z13reduce_atomicPKfPf

.visible .entry _Z13reduce_atomicPKfPf(
	.param .u64 .ptr .align 1 _Z13reduce_atomicPKfPf_param_0,
	.param .u64 .ptr .align 1 _Z13reduce_atomicPKfPf_param_1
)
{
	.reg .pred 	%p<2>;
	.reg .b32 	%r<5>;
	.reg .b32 	%f<3>;
	.reg .b64 	%rd<7>;

	ld.param.u64 	%rd1, [_Z13reduce_atomicPKfPf_param_0];
	ld.param.u64 	%rd2, [_Z13reduce_atomicPKfPf_param_1];
	mov.u32 	%r2, %tid.x;
	mov.u32 	%r3, %ctaid.x;
	mov.u32 	%r4, %ntid.x;
	mad.lo.s32 	%r1, %r3, %r4, %r2;
	setp.gt.s32 	%p1, %r1, 1023;
	@%p1 bra 	$L__BB0_2;
	cvta.to.global.u64 	%rd3, %rd1;
	cvta.to.global.u64 	%rd4, %rd2;
	mul.wide.s32 	%rd5, %r1, 4;
	add.s64 	%rd6, %rd3, %rd5;
	ld.global.f32 	%f1, [%rd6];
	atom.global.add.f32 	%f2, [%rd4], %f1;
$L__BB0_2:
	ret;

}


// ===== COMPILED SASS (sm_100) =====

	.target	sm_100

	.elftype	@"ET_EXEC"


//--------------------- .note.nv.tkinfo           --------------------------
	.section	.note.nv.tkinfo,"",@"SHT_NOTE"
	.sectionflags	@"SHF_NOTE_NV_TKINFO"
	.tkinfo
        /*0018*/ 	.word	0x00000002
        /*0030*/ 	.string	""
        /*0030*/ 	.string	"ptxas"
        /*0030*/ 	.string	"Cuda compilation tools, release 13.0, V13.0.88"
        /*0030*/ 	.string	"Build cuda_13.0.r13.0/compiler.36424714_0"
        /*0030*/ 	.string	"-arch sm_100 -m 64 "



//--------------------- .note.nv.cuinfo           --------------------------
	.section	.note.nv.cuinfo,"",@"SHT_NOTE"
	.sectionflags	@"SHF_NOTE_NV_CUINFO"
        /*0018*/ 	.short	0x0002
        /*001a*/ 	.short	0x0064
        /*001c*/ 	.short	0x0082
	.zero		2


//--------------------- .nv.info                  --------------------------
	.section	.nv.info,"",@"SHT_CUDA_INFO"
	.align	4


	//----- nvinfo : EIATTR_REGCOUNT
	.align		4
        /*0000*/ 	.byte	0x04, 0x2f
        /*0002*/ 	.short	(.L_1 - .L_0)
	.align		4
.L_0:
        /*0004*/ 	.word	index@(_Z13reduce_atomicPKfPf)
        /*0008*/ 	.word	0x00000008


	//----- nvinfo : EIATTR_FRAME_SIZE
	.align		4
.L_1:
        /*000c*/ 	.byte	0x04, 0x11
        /*000e*/ 	.short	(.L_3 - .L_2)
	.align		4
.L_2:
        /*0010*/ 	.word	index@(_Z13reduce_atomicPKfPf)
        /*0014*/ 	.word	0x00000000


	//----- nvinfo : EIATTR_MIN_STACK_SIZE
	.align		4
.L_3:
        /*0018*/ 	.byte	0x04, 0x12
        /*001a*/ 	.short	(.L_5 - .L_4)
	.align		4
.L_4:
        /*001c*/ 	.word	index@(_Z13reduce_atomicPKfPf)
        /*0020*/ 	.word	0x00000000
.L_5:


//--------------------- .nv.compat                --------------------------
	.section	.nv.compat,"",@"SHT_CUDA_COMPAT_INFO"
	.align	4
        /*0000*/ 	.byte	0x02, 0x09, 0x00, 0x00, 0x02, 0x02, 0x01, 0x00, 0x02, 0x05, 0x05, 0x00, 0x03, 0x07, 0x01, 0x01
        /*0010*/ 	.byte	0x02, 0x03, 0x00, 0x00, 0x02, 0x06, 0x01, 0x00, 0x04, 0x0b, 0x08, 0x00, 0x09, 0x00, 0x00, 0x00
        /*0020*/ 	.byte	0x00, 0x00, 0x00, 0x00


//--------------------- .nv.info._Z13reduce_atomicPKfPf --------------------------
	.section	.nv.info._Z13reduce_atomicPKfPf,"",@"SHT_CUDA_INFO"
	.sectionflags	@""
	.align	4


	//----- nvinfo : EIATTR_CUDA_API_VERSION
	.align		4
        /*0000*/ 	.byte	0x04, 0x37
        /*0002*/ 	.short	(.L_7 - .L_6)
.L_6:
        /*0004*/ 	.word	0x00000082


	//----- nvinfo : EIATTR_KPARAM_INFO
	.align		4
.L_7:
        /*0008*/ 	.byte	0x04, 0x17
        /*000a*/ 	.short	(.L_9 - .L_8)
.L_8:
        /*000c*/ 	.word	0x00000000
        /*0010*/ 	.short	0x0001
        /*0012*/ 	.short	0x0008
        /*0014*/ 	.byte	0x00, 0xf5, 0x21, 0x00


	//----- nvinfo : EIATTR_KPARAM_INFO
	.align		4
.L_9:
        /*0018*/ 	.byte	0x04, 0x17
        /*001a*/ 	.short	(.L_11 - .L_10)
.L_10:
        /*001c*/ 	.word	0x00000000
        /*0020*/ 	.short	0x0000
        /*0022*/ 	.short	0x0000
        /*0024*/ 	.byte	0x00, 0xf5, 0x21, 0x00


	//----- nvinfo : EIATTR_SPARSE_MMA_MASK
	.align		4
.L_11:
        /*0028*/ 	.byte	0x03, 0x50
        /*002a*/ 	.short	0x0000


	//----- nvinfo : EIATTR_MAXREG_COUNT
	.align		4
        /*002c*/ 	.byte	0x03, 0x1b
        /*002e*/ 	.short	0x00ff


	//----- nvinfo : EIATTR_MERCURY_ISA_VERSION
	.align		4
        /*0030*/ 	.byte	0x03, 0x5f
        /*0032*/ 	.short	0x0101


	//----- nvinfo : EIATTR_VRC_CTA_INIT_COUNT
	.align		4
        /*0034*/ 	.byte	0x02, 0x4a
	.zero		1
	.zero		1


	//----- nvinfo : EIATTR_EXIT_INSTR_OFFSETS
	.align		4
        /*0038*/ 	.byte	0x04, 0x1c
        /*003a*/ 	.short	(.L_13 - .L_12)


	//   ....[0]....
.L_12:
        /*003c*/ 	.word	0x00000060


	//   ....[1]....
        /*0040*/ 	.word	0x000000d0


	//----- nvinfo : EIATTR_CBANK_PARAM_SIZE
	.align		4
.L_13:
        /*0044*/ 	.byte	0x03, 0x19
        /*0046*/ 	.short	0x0010


	//----- nvinfo : EIATTR_PARAM_CBANK
	.align		4
        /*0048*/ 	.byte	0x04, 0x0a
        /*004a*/ 	.short	(.L_15 - .L_14)
	.align		4
.L_14:
        /*004c*/ 	.word	index@(.nv.constant0._Z13reduce_atomicPKfPf)
        /*0050*/ 	.short	0x0380
        /*0052*/ 	.short	0x0010


	//----- nvinfo : EIATTR_SW_WAR
	.align		4
.L_15:
        /*0054*/ 	.byte	0x04, 0x36
        /*0056*/ 	.short	(.L_17 - .L_16)
.L_16:
        /*0058*/ 	.word	0x00000008
.L_17:


//--------------------- .nv.callgraph             --------------------------
	.section	.nv.callgraph,"",@"SHT_CUDA_CALLGRAPH"
	.align	4
	.sectionentsize	8
	.align		4
        /*0000*/ 	.word	0x00000000
	.align		4
        /*0004*/ 	.word	0xffffffff
	.align		4
        /*0008*/ 	.word	0x00000000
	.align		4
        /*000c*/ 	.word	0xfffffffe
	.align		4
        /*0010*/ 	.word	0x00000000
	.align		4
        /*0014*/ 	.word	0xfffffffd
	.align		4
        /*0018*/ 	.word	0x00000000
	.align		4
        /*001c*/ 	.word	0xfffffffc


//--------------------- .text._Z13reduce_atomicPKfPf --------------------------
	.section	.text._Z13reduce_atomicPKfPf,"ax",@progbits
	.align	128
        .global         _Z13reduce_atomicPKfPf
        .type           _Z13reduce_atomicPKfPf,@function
        .size           _Z13reduce_atomicPKfPf,(.L_x_1 - _Z13reduce_atomicPKfPf)
        .other          _Z13reduce_atomicPKfPf,@"STO_CUDA_ENTRY STV_DEFAULT"
_Z13reduce_atomicPKfPf:
.text._Z13reduce_atomicPKfPf:
[----:B------:R-:W-:Y:S01]  /*0000*/  LDC R1, c[0x0][0x37c] ;  /* 0x0000df00ff017b82 */ /* 0x000fe20000000800 */
[----:B------:R-:W0:Y:S07]  /*0010*/  S2R R5, SR_TID.X ;  /* 0x0000000000057919 */ /* 0x000e2e0000002100 */
[----:B------:R-:W0:Y:S08]  /*0020*/  S2UR UR4, SR_CTAID.X ;  /* 0x00000000000479c3 */ /* 0x000e300000002500 */
[----:B------:R-:W0:Y:S02]  /*0030*/  LDC R0, c[0x0][0x360] ;  /* 0x0000d800ff007b82 */ /* 0x000e240000000800 */
[----:B0-----:R-:W-:-:S05]  /*0040*/  IMAD R5, R0, UR4, R5 ;  /* 0x0000000400057c24 */ /* 0x001fca000f8e0205 */
[----:B------:R-:W-:-:S13]  /*0050*/  ISETP.GT.AND P0, PT, R5, 0x3ff, PT ;  /* 0x000003ff0500780c */ /* 0x000fda0003f04270 */
[----:B------:R-:W-:Y:S05]  /*0060*/  @P0 EXIT ;  /* 0x000000000000094d */ /* 0x000fea0003800000 */
[----:B------:R-:W0:Y:S01]  /*0070*/  LDC.64 R2, c[0x0][0x380] ;  /* 0x0000e000ff027b82 */ /* 0x000e220000000a00 */
[----:B------:R-:W1:Y:S01]  /*0080*/  LDCU.64 UR4, c[0x0][0x358] ;  /* 0x00006b00ff0477ac */ /* 0x000e620008000a00 */
[----:B0-----:R-:W-:-:S06]  /*0090*/  IMAD.WIDE R2, R5, 0x4, R2 ;  /* 0x0000000405027825 */ /* 0x001fcc00078e0202 */
[----:B-1----:R-:W2:Y:S01]  /*00a0*/  LDG.E R3, desc[UR4][R2.64] ;  /* 0x0000000402037981 */ /* 0x002ea2000c1e1900 */
[----:B------:R-:W2:Y:S03]  /*00b0*/  LDC.64 R4, c[0x0][0x388] ;  /* 0x0000e200ff047b82 */ /* 0x000ea60000000a00 */
[----:B--2---:R-:W-:Y:S01]  /*00c0*/  REDG.E.ADD.F32.FTZ.RN.STRONG.GPU desc[UR4][R4.64], R3 ;  /* 0x00000003040079a6 */ /* 0x004fe2000c12f304 */
[----:B------:R-:W-:Y:S05]  /*00d0*/  EXIT ;  /* 0x000000000000794d */ /* 0x000fea0003800000 */
.L_x_0:
[----:B------:R-:W-:-:S00]  /*00e0*/  BRA `(.L_x_0) ;  /* 0xfffffffc00fc7947 */ /* 0x000fc0000383ffff */
[----:B------:R-:W-:-:S00]  /*00f0*/  NOP ;  /* 0x0000000000007918 */ /* 0x000fc00000000000 */
        /* <DEDUP_REMOVED lines=8> */
.L_x_1:


//--------------------- .nv.shared.reserved.0     --------------------------
	.section	.nv.shared.reserved.0,"aw",@nobits
	.weak		__nv_reservedSMEM_offset_0_alias
	.size		__nv_reservedSMEM_offset_0_alias, 0, 64
	.other		__nv_reservedSMEM_offset_0_alias,@"STO_CUDA_RESERVED_SHARED STV_DEFAULT"
__nv_reservedSMEM_offset_0_alias:
	.zero		0
	.zero		64


//--------------------- .nv.constant0._Z13reduce_atomicPKfPf --------------------------
	.section	.nv.constant0._Z13reduce_atomicPKfPf,"a",@progbits
	.sectionflags	@""
	.align	4
.nv.constant0._Z13reduce_atomicPKfPf:
	.zero		912


//--------------------- SYMBOLS --------------------------

	.type		.nv.reservedSmem.offset0,@object
	.size		.nv.reservedSmem.offset0,0x4
